//
// Generated by NVIDIA NVVM Compiler
//
// Compiler Build ID: CL-36424714
// Cuda compilation tools, release 13.0, V13.0.88
// Based on NVVM 20.0.0
//

.version 9.0
.target sm_100
.address_size 64

	// .globl	bilinear_blend

.visible .entry bilinear_blend(
	.param .u64 .ptr .align 1 bilinear_blend_param_0,
	.param .u64 .ptr .align 1 bilinear_blend_param_1,
	.param .u64 .ptr .align 1 bilinear_blend_param_2,
	.param .u64 .ptr .align 1 bilinear_blend_param_3,
	.param .u64 .ptr .align 1 bilinear_blend_param_4,
	.param .u32 bilinear_blend_param_5,
	.param .u32 bilinear_blend_param_6,
	.param .f32 bilinear_blend_param_7,
	.param .f32 bilinear_blend_param_8
)
{
	.reg .pred 	%p<4>;
	.reg .b16 	%rs<13>;
	.reg .b32 	%r<18>;
	.reg .b32 	%f<39>;
	.reg .b64 	%rd<17>;

	ld.param.u64 	%rd1, [bilinear_blend_param_0];
	ld.param.u64 	%rd2, [bilinear_blend_param_1];
	ld.param.u64 	%rd3, [bilinear_blend_param_2];
	ld.param.u64 	%rd4, [bilinear_blend_param_3];
	ld.param.u64 	%rd5, [bilinear_blend_param_4];
	ld.param.u32 	%r3, [bilinear_blend_param_5];
	ld.param.u32 	%r4, [bilinear_blend_param_6];
	ld.param.f32 	%f1, [bilinear_blend_param_7];
	ld.param.f32 	%f2, [bilinear_blend_param_8];
	mov.u32 	%r6, %ctaid.x;
	mov.u32 	%r7, %ntid.x;
	mov.u32 	%r8, %tid.x;
	mad.lo.s32 	%r1, %r6, %r7, %r8;
	mov.u32 	%r9, %ctaid.y;
	mov.u32 	%r10, %ntid.y;
	mov.u32 	%r11, %tid.y;
	mad.lo.s32 	%r12, %r9, %r10, %r11;
	setp.ge.s32 	%p1, %r1, %r3;
	setp.ge.s32 	%p2, %r12, %r4;
	or.pred  	%p3, %p1, %p2;
	@%p3 bra 	$L__BB0_2;
	cvta.to.global.u64 	%rd6, %rd2;
	cvta.to.global.u64 	%rd7, %rd3;
	cvta.to.global.u64 	%rd8, %rd4;
	cvta.to.global.u64 	%rd9, %rd5;
	cvta.to.global.u64 	%rd10, %rd1;
	mad.lo.s32 	%r13, %r3, %r12, %r1;
	mul.lo.s32 	%r14, %r13, 3;
	cvt.s64.s32 	%rd11, %r14;
	add.s64 	%rd12, %rd6, %rd11;
	ld.global.u8 	%rs1, [%rd12];
	cvt.rn.f32.u16 	%f3, %rs1;
	mov.f32 	%f4, 0f3F800000;
	sub.f32 	%f5, %f4, %f1;
	add.s64 	%rd13, %rd7, %rd11;
	ld.global.u8 	%rs2, [%rd13];
	cvt.rn.f32.u16 	%f6, %rs2;
	mul.f32 	%f7, %f1, %f6;
	fma.rn.f32 	%f8, %f5, %f3, %f7;
	ld.global.u8 	%rs3, [%rd12+1];
	cvt.rn.f32.u16 	%f9, %rs3;
	ld.global.u8 	%rs4, [%rd13+1];
	cvt.rn.f32.u16 	%f10, %rs4;
	mul.f32 	%f11, %f1, %f10;
	fma.rn.f32 	%f12, %f5, %f9, %f11;
	ld.global.u8 	%rs5, [%rd12+2];
	cvt.rn.f32.u16 	%f13, %rs5;
	ld.global.u8 	%rs6, [%rd13+2];
	cvt.rn.f32.u16 	%f14, %rs6;
	mul.f32 	%f15, %f1, %f14;
	fma.rn.f32 	%f16, %f5, %f13, %f15;
	add.s64 	%rd14, %rd8, %rd11;
	ld.global.u8 	%rs7, [%rd14];
	cvt.rn.f32.u16 	%f17, %rs7;
	add.s64 	%rd15, %rd9, %rd11;
	ld.global.u8 	%rs8, [%rd15];
	cvt.rn.f32.u16 	%f18, %rs8;
	mul.f32 	%f19, %f1, %f18;
	fma.rn.f32 	%f20, %f5, %f17, %f19;
	ld.global.u8 	%rs9, [%rd14+1];
	cvt.rn.f32.u16 	%f21, %rs9;
	ld.global.u8 	%rs10, [%rd15+1];
	cvt.rn.f32.u16 	%f22, %rs10;
	mul.f32 	%f23, %f1, %f22;
	fma.rn.f32 	%f24, %f5, %f21, %f23;
	ld.global.u8 	%rs11, [%rd14+2];
	cvt.rn.f32.u16 	%f25, %rs11;
	ld.global.u8 	%rs12, [%rd15+2];
	cvt.rn.f32.u16 	%f26, %rs12;
	mul.f32 	%f27, %f1, %f26;
	fma.rn.f32 	%f28, %f5, %f25, %f27;
	sub.f32 	%f29, %f4, %f2;
	mul.f32 	%f30, %f2, %f20;
	fma.rn.f32 	%f31, %f29, %f8, %f30;
	mul.f32 	%f32, %f2, %f24;
	fma.rn.f32 	%f33, %f29, %f12, %f32;
	mul.f32 	%f34, %f2, %f28;
	fma.rn.f32 	%f35, %f29, %f16, %f34;
	add.f32 	%f36, %f31, 0f3F000000;
	cvt.rzi.u32.f32 	%r15, %f36;
	add.s64 	%rd16, %rd10, %rd11;
	st.global.u8 	[%rd16], %r15;
	add.f32 	%f37, %f33, 0f3F000000;
	cvt.rzi.u32.f32 	%r16, %f37;
	st.global.u8 	[%rd16+1], %r16;
	add.f32 	%f38, %f35, 0f3F000000;
	cvt.rzi.u32.f32 	%r17, %f38;
	st.global.u8 	[%rd16+2], %r17;
$L__BB0_2:
	ret;

}
	// .globl	linear_blend
.visible .entry linear_blend(
	.param .u64 .ptr .align 1 linear_blend_param_0,
	.param .u64 .ptr .align 1 linear_blend_param_1,
	.param .u64 .ptr .align 1 linear_blend_param_2,
	.param .u32 linear_blend_param_3,
	.param .u32 linear_blend_param_4,
	.param .f32 linear_blend_param_5
)
{
	.reg .pred 	%p<4>;
	.reg .b16 	%rs<7>;
	.reg .b32 	%r<18>;
	.reg .b32 	%f<19>;
	.reg .b64 	%rd<11>;

	ld.param.u64 	%rd1, [linear_blend_param_0];
	ld.param.u64 	%rd2, [linear_blend_param_1];
	ld.param.u64 	%rd3, [linear_blend_param_2];
	ld.param.u32 	%r3, [linear_blend_param_3];
	ld.param.u32 	%r4, [linear_blend_param_4];
	ld.param.f32 	%f1, [linear_blend_param_5];
	mov.u32 	%r6, %ctaid.x;
	mov.u32 	%r7, %ntid.x;
	mov.u32 	%r8, %tid.x;
	mad.lo.s32 	%r1, %r6, %r7, %r8;
	mov.u32 	%r9, %ctaid.y;
	mov.u32 	%r10, %ntid.y;
	mov.u32 	%r11, %tid.y;
	mad.lo.s32 	%r12, %r9, %r10, %r11;
	setp.ge.s32 	%p1, %r1, %r3;
	setp.ge.s32 	%p2, %r12, %r4;
	or.pred  	%p3, %p1, %p2;
	@%p3 bra 	$L__BB1_2;
	cvta.to.global.u64 	%rd4, %rd2;
	cvta.to.global.u64 	%rd5, %rd3;
	cvta.to.global.u64 	%rd6, %rd1;
	mad.lo.s32 	%r13, %r3, %r12, %r1;
	mul.lo.s32 	%r14, %r13, 3;
	cvt.s64.s32 	%rd7, %r14;
	add.s64 	%rd8, %rd4, %rd7;
	ld.global.u8 	%rs1, [%rd8];
	cvt.rn.f32.u16 	%f2, %rs1;
	mov.f32 	%f3, 0f3F800000;
	sub.f32 	%f4, %f3, %f1;
	add.s64 	%rd9, %rd5, %rd7;
	ld.global.u8 	%rs2, [%rd9];
	cvt.rn.f32.u16 	%f5, %rs2;
	mul.f32 	%f6, %f1, %f5;
	fma.rn.f32 	%f7, %f4, %f2, %f6;
	ld.global.u8 	%rs3, [%rd8+1];
	cvt.rn.f32.u16 	%f8, %rs3;
	ld.global.u8 	%rs4, [%rd9+1];
	cvt.rn.f32.u16 	%f9, %rs4;
	mul.f32 	%f10, %f1, %f9;
	fma.rn.f32 	%f11, %f4, %f8, %f10;
	ld.global.u8 	%rs5, [%rd8+2];
	cvt.rn.f32.u16 	%f12, %rs5;
	ld.global.u8 	%rs6, [%rd9+2];
	cvt.rn.f32.u16 	%f13, %rs6;
	mul.f32 	%f14, %f1, %f13;
	fma.rn.f32 	%f15, %f4, %f12, %f14;
	add.f32 	%f16, %f7, 0f3F000000;
	cvt.rzi.u32.f32 	%r15, %f16;
	add.s64 	%rd10, %rd6, %rd7;
	st.global.u8 	[%rd10], %r15;
	add.f32 	%f17, %f11, 0f3F000000;
	cvt.rzi.u32.f32 	%r16, %f17;
	st.global.u8 	[%rd10+1], %r16;
	add.f32 	%f18, %f15, 0f3F000000;
	cvt.rzi.u32.f32 	%r17, %f18;
	st.global.u8 	[%rd10+2], %r17;
$L__BB1_2:
	ret;

}


// ===== COMPILED SASS (sm_100) =====

	.target	sm_100

	.elftype	@"ET_EXEC"


//--------------------- .note.nv.tkinfo           --------------------------
	.section	.note.nv.tkinfo,"",@"SHT_NOTE"
	.sectionflags	@"SHF_NOTE_NV_TKINFO"
	.tkinfo
        /*0018*/ 	.word	0x00000002
        /*0030*/ 	.string	""
        /*0030*/ 	.string	"ptxas"
        /*0030*/ 	.string	"Cuda compilation tools, release 13.0, V13.0.88"
        /*0030*/ 	.string	"Build cuda_13.0.r13.0/compiler.36424714_0"
        /*0030*/ 	.string	"-arch sm_100 -m 64 "



//--------------------- .note.nv.cuinfo           --------------------------
	.section	.note.nv.cuinfo,"",@"SHT_NOTE"
	.sectionflags	@"SHF_NOTE_NV_CUINFO"
        /*0018*/ 	.short	0x0002
        /*001a*/ 	.short	0x0064
        /*001c*/ 	.short	0x0082
	.zero		2


//--------------------- .nv.info                  --------------------------
	.section	.nv.info,"",@"SHT_CUDA_INFO"
	.align	4


	//----- nvinfo : EIATTR_REGCOUNT
	.align		4
        /*0000*/ 	.byte	0x04, 0x2f
        /*0002*/ 	.short	(.L_1 - .L_0)
	.align		4
.L_0:
        /*0004*/ 	.word	index@(bilinear_blend)
        /*0008*/ 	.word	0x0000001c


	//----- nvinfo : EIATTR_FRAME_SIZE
	.align		4
.L_1:
        /*000c*/ 	.byte	0x04, 0x11
        /*000e*/ 	.short	(.L_3 - .L_2)
	.align		4
.L_2:
        /*0010*/ 	.word	index@(bilinear_blend)
        /*0014*/ 	.word	0x00000000


	//----- nvinfo : EIATTR_REGCOUNT
	.align		4
.L_3:
        /*0018*/ 	.byte	0x04, 0x2f
        /*001a*/ 	.short	(.L_5 - .L_4)
	.align		4
.L_4:
        /*001c*/ 	.word	index@(linear_blend)
        /*0020*/ 	.word	0x00000013


	//----- nvinfo : EIATTR_FRAME_SIZE
	.align		4
.L_5:
        /*0024*/ 	.byte	0x04, 0x11
        /*0026*/ 	.short	(.L_7 - .L_6)
	.align		4
.L_6:
        /*0028*/ 	.word	index@(linear_blend)
        /*002c*/ 	.word	0x00000000


	//----- nvinfo : EIATTR_MIN_STACK_SIZE
	.align		4
.L_7:
        /*0030*/ 	.byte	0x04, 0x12
        /*0032*/ 	.short	(.L_9 - .L_8)
	.align		4
.L_8:
        /*0034*/ 	.word	index@(linear_blend)
        /*0038*/ 	.word	0x00000000


	//----- nvinfo : EIATTR_MIN_STACK_SIZE
	.align		4
.L_9:
        /*003c*/ 	.byte	0x04, 0x12
        /*003e*/ 	.short	(.L_11 - .L_10)
	.align		4
.L_10:
        /*0040*/ 	.word	index@(bilinear_blend)
        /*0044*/ 	.word	0x00000000
.L_11:


//--------------------- .nv.compat                --------------------------
	.section	.nv.compat,"",@"SHT_CUDA_COMPAT_INFO"
	.align	4
        /*0000*/ 	.byte	0x02, 0x09, 0x00, 0x00, 0x02, 0x02, 0x01, 0x00, 0x02, 0x05, 0x05, 0x00, 0x03, 0x07, 0x01, 0x01
        /*0010*/ 	.byte	0x02, 0x03, 0x00, 0x00, 0x02, 0x06, 0x01, 0x00, 0x04, 0x0b, 0x08, 0x00, 0x09, 0x00, 0x00, 0x00
        /*0020*/ 	.byte	0x00, 0x00, 0x00, 0x00


//--------------------- .nv.info.linear_blend     --------------------------
	.section	.nv.info.linear_blend,"",@"SHT_CUDA_INFO"
	.sectionflags	@""
	.align	4


	//----- nvinfo : EIATTR_CUDA_API_VERSION
	.align		4
        /*0000*/ 	.byte	0x04, 0x37
        /*0002*/ 	.short	(.L_13 - .L_12)
.L_12:
        /*0004*/ 	.word	0x00000082


	//----- nvinfo : EIATTR_KPARAM_INFO
	.align		4
.L_13:
        /*0008*/ 	.byte	0x04, 0x17
        /*000a*/ 	.short	(.L_15 - .L_14)
.L_14:
        /*000c*/ 	.word	0x00000000
        /*0010*/ 	.short	0x0005
        /*0012*/ 	.short	0x0020
        /*0014*/ 	.byte	0x00, 0xf0, 0x11, 0x00


	//----- nvinfo : EIATTR_KPARAM_INFO
	.align		4
.L_15:
        /*0018*/ 	.byte	0x04, 0x17
        /*001a*/ 	.short	(.L_17 - .L_16)
.L_16:
        /*001c*/ 	.word	0x00000000
        /*0020*/ 	.short	0x0004
        /*0022*/ 	.short	0x001c
        /*0024*/ 	.byte	0x00, 0xf0, 0x11, 0x00


	//----- nvinfo : EIATTR_KPARAM_INFO
	.align		4
.L_17:
        /*0028*/ 	.byte	0x04, 0x17
        /*002a*/ 	.short	(.L_19 - .L_18)
.L_18:
        /*002c*/ 	.word	0x00000000
        /*0030*/ 	.short	0x0003
        /*0032*/ 	.short	0x0018
        /*0034*/ 	.byte	0x00, 0xf0, 0x11, 0x00


	//----- nvinfo : EIATTR_KPARAM_INFO
	.align		4
.L_19:
        /*0038*/ 	.byte	0x04, 0x17
        /*003a*/ 	.short	(.L_21 - .L_20)
.L_20:
        /*003c*/ 	.word	0x00000000
        /*0040*/ 	.short	0x0002
        /*0042*/ 	.short	0x0010
        /*0044*/ 	.byte	0x00, 0xf5, 0x21, 0x00


	//----- nvinfo : EIATTR_KPARAM_INFO
	.align		4
.L_21:
        /*0048*/ 	.byte	0x04, 0x17
        /*004a*/ 	.short	(.L_23 - .L_22)
.L_22:
        /*004c*/ 	.word	0x00000000
        /*0050*/ 	.short	0x0001
        /*0052*/ 	.short	0x0008
        /*0054*/ 	.byte	0x00, 0xf5, 0x21, 0x00


	//----- nvinfo : EIATTR_KPARAM_INFO
	.align		4
.L_23:
        /*0058*/ 	.byte	0x04, 0x17
        /*005a*/ 	.short	(.L_25 - .L_24)
.L_24:
        /*005c*/ 	.word	0x00000000
        /*0060*/ 	.short	0x0000
        /*0062*/ 	.short	0x0000
        /*0064*/ 	.byte	0x00, 0xf5, 0x21, 0x00


	//----- nvinfo : EIATTR_SPARSE_MMA_MASK
	.align		4
.L_25:
        /*0068*/ 	.byte	0x03, 0x50
        /*006a*/ 	.short	0x0000


	//----- nvinfo : EIATTR_MAXREG_COUNT
	.align		4
        /*006c*/ 	.byte	0x03, 0x1b
        /*006e*/ 	.short	0x00ff


	//----- nvinfo : EIATTR_MERCURY_ISA_VERSION
	.align		4
        /*0070*/ 	.byte	0x03, 0x5f
        /*0072*/ 	.short	0x0101


	//----- nvinfo : EIATTR_VRC_CTA_INIT_COUNT
	.align		4
        /*0074*/ 	.byte	0x02, 0x4a
	.zero		1
	.zero		1


	//----- nvinfo : EIATTR_EXIT_INSTR_OFFSETS
	.align		4
        /*0078*/ 	.byte	0x04, 0x1c
        /*007a*/ 	.short	(.L_27 - .L_26)


	//   ....[0]....
.L_26:
        /*007c*/ 	.word	0x000000c0


	//   ....[1]....
        /*0080*/ 	.word	0x00000360


	//----- nvinfo : EIATTR_CBANK_PARAM_SIZE
	.align		4
.L_27:
        /*0084*/ 	.byte	0x03, 0x19
        /*0086*/ 	.short	0x0024


	//----- nvinfo : EIATTR_PARAM_CBANK
	.align		4
        /*0088*/ 	.byte	0x04, 0x0a
        /*008a*/ 	.short	(.L_29 - .L_28)
	.align		4
.L_28:
        /*008c*/ 	.word	index@(.nv.constant0.linear_blend)
        /*0090*/ 	.short	0x0380
        /*0092*/ 	.short	0x0024


	//----- nvinfo : EIATTR_SW_WAR
	.align		4
.L_29:
        /*0094*/ 	.byte	0x04, 0x36
        /*0096*/ 	.short	(.L_31 - .L_30)
.L_30:
        /*0098*/ 	.word	0x00000008
.L_31:


//--------------------- .nv.info.bilinear_blend   --------------------------
	.section	.nv.info.bilinear_blend,"",@"SHT_CUDA_INFO"
	.sectionflags	@""
	.align	4


	//----- nvinfo : EIATTR_CUDA_API_VERSION
	.align		4
        /*0000*/ 	.byte	0x04, 0x37
        /*0002*/ 	.short	(.L_33 - .L_32)
.L_32:
        /*0004*/ 	.word	0x00000082


	//----- nvinfo : EIATTR_KPARAM_INFO
	.align		4
.L_33:
        /*0008*/ 	.byte	0x04, 0x17
        /*000a*/ 	.short	(.L_35 - .L_34)
.L_34:
        /*000c*/ 	.word	0x00000000
        /*0010*/ 	.short	0x0008
        /*0012*/ 	.short	0x0034
        /*0014*/ 	.byte	0x00, 0xf0, 0x11, 0x00


	//----- nvinfo : EIATTR_KPARAM_INFO
	.align		4
.L_35:
        /*0018*/ 	.byte	0x04, 0x17
        /*001a*/ 	.short	(.L_37 - .L_36)
.L_36:
        /*001c*/ 	.word	0x00000000
        /*0020*/ 	.short	0x0007
        /*0022*/ 	.short	0x0030
        /*0024*/ 	.byte	0x00, 0xf0, 0x11, 0x00


	//----- nvinfo : EIATTR_KPARAM_INFO
	.align		4
.L_37:
        /*0028*/ 	.byte	0x04, 0x17
        /*002a*/ 	.short	(.L_39 - .L_38)
.L_38:
        /*002c*/ 	.word	0x00000000
        /*0030*/ 	.short	0x0006
        /*0032*/ 	.short	0x002c
        /*0034*/ 	.byte	0x00, 0xf0, 0x11, 0x00


	//----- nvinfo : EIATTR_KPARAM_INFO
	.align		4
.L_39:
        /*0038*/ 	.byte	0x04, 0x17
        /*003a*/ 	.short	(.L_41 - .L_40)
.L_40:
        /*003c*/ 	.word	0x00000000
        /*0040*/ 	.short	0x0005
        /*0042*/ 	.short	0x0028
        /*0044*/ 	.byte	0x00, 0xf0, 0x11, 0x00


	//----- nvinfo : EIATTR_KPARAM_INFO
	.align		4
.L_41:
        /*0048*/ 	.byte	0x04, 0x17
        /*004a*/ 	.short	(.L_43 - .L_42)
.L_42:
        /*004c*/ 	.word	0x00000000
        /*0050*/ 	.short	0x0004
        /*0052*/ 	.short	0x0020
        /*0054*/ 	.byte	0x00, 0xf5, 0x21, 0x00


	//----- nvinfo : EIATTR_KPARAM_INFO
	.align		4
.L_43:
        /*0058*/ 	.byte	0x04, 0x17
        /*005a*/ 	.short	(.L_45 - .L_44)
.L_44:
        /*005c*/ 	.word	0x00000000
        /*0060*/ 	.short	0x0003
        /*0062*/ 	.short	0x0018
        /*0064*/ 	.byte	0x00, 0xf5, 0x21, 0x00


	//----- nvinfo : EIATTR_KPARAM_INFO
	.align		4
.L_45:
        /*0068*/ 	.byte	0x04, 0x17
        /*006a*/ 	.short	(.L_47 - .L_46)
.L_46:
        /*006c*/ 	.word	0x00000000
        /*0070*/ 	.short	0x0002
        /*0072*/ 	.short	0x0010
        /*0074*/ 	.byte	0x00, 0xf5, 0x21, 0x00


	//----- nvinfo : EIATTR_KPARAM_INFO
	.align		4
.L_47:
        /*0078*/ 	.byte	0x04, 0x17
        /*007a*/ 	.short	(.L_49 - .L_48)
.L_48:
        /*007c*/ 	.word	0x00000000
        /*0080*/ 	.short	0x0001
        /*0082*/ 	.short	0x0008
        /*0084*/ 	.byte	0x00, 0xf5, 0x21, 0x00


	//----- nvinfo : EIATTR_KPARAM_INFO
	.align		4
.L_49:
        /*0088*/ 	.byte	0x04, 0x17
        /*008a*/ 	.short	(.L_51 - .L_50)
.L_50:
        /*008c*/ 	.word	0x00000000
        /*0090*/ 	.short	0x0000
        /*0092*/ 	.short	0x0000
        /*0094*/ 	.byte	0x00, 0xf5, 0x21, 0x00


	//----- nvinfo : EIATTR_SPARSE_MMA_MASK
	.align		4
.L_51:
        /*0098*/ 	.byte	0x03, 0x50
        /*009a*/ 	.short	0x0000


	//----- nvinfo : EIATTR_MAXREG_COUNT
	.align		4
        /*009c*/ 	.byte	0x03, 0x1b
        /*009e*/ 	.short	0x00ff


	//----- nvinfo : EIATTR_MERCURY_ISA_VERSION
	.align		4
        /*00a0*/ 	.byte	0x03, 0x5f
        /*00a2*/ 	.short	0x0101


	//----- nvinfo : EIATTR_VRC_CTA_INIT_COUNT
	.align		4
        /*00a4*/ 	.byte	0x02, 0x4a
	.zero		1
	.zero		1


	//----- nvinfo : EIATTR_EXIT_INSTR_OFFSETS
	.align		4
        /*00a8*/ 	.byte	0x04, 0x1c
        /*00aa*/ 	.short	(.L_53 - .L_52)


	//   ....[0]....
.L_52:
        /*00ac*/ 	.word	0x000000c0


	//   ....[1]....
        /*00b0*/ 	.word	0x00000540


	//----- nvinfo : EIATTR_CBANK_PARAM_SIZE
	.align		4
.L_53:
        /*00b4*/ 	.byte	0x03, 0x19
        /*00b6*/ 	.short	0x0038


	//----- nvinfo : EIATTR_PARAM_CBANK
	.align		4
        /*00b8*/ 	.byte	0x04, 0x0a
        /*00ba*/ 	.short	(.L_55 - .L_54)
	.align		4
.L_54:
        /*00bc*/ 	.word	index@(.nv.constant0.bilinear_blend)
        /*00c0*/ 	.short	0x0380
        /*00c2*/ 	.short	0x0038


	//----- nvinfo : EIATTR_SW_WAR
	.align		4
.L_55:
        /*00c4*/ 	.byte	0x04, 0x36
        /*00c6*/ 	.short	(.L_57 - .L_56)
.L_56:
        /*00c8*/ 	.word	0x00000008
.L_57:


//--------------------- .nv.callgraph             --------------------------
	.section	.nv.callgraph,"",@"SHT_CUDA_CALLGRAPH"
	.align	4
	.sectionentsize	8
	.align		4
        /*0000*/ 	.word	0x00000000
	.align		4
        /*0004*/ 	.word	0xffffffff
	.align		4
        /*0008*/ 	.word	0x00000000
	.align		4
        /*000c*/ 	.word	0xfffffffe
	.align		4
        /*0010*/ 	.word	0x00000000
	.align		4
        /*0014*/ 	.word	0xfffffffd
	.align		4
        /*0018*/ 	.word	0x00000000
	.align		4
        /*001c*/ 	.word	0xfffffffc


//--------------------- .text.linear_blend        --------------------------
	.section	.text.linear_blend,"ax",@progbits
	.align	128
        .global         linear_blend
        .type           linear_blend,@function
        .size           linear_blend,(.L_x_2 - linear_blend)
        .other          linear_blend,@"STO_CUDA_ENTRY STV_DEFAULT"
linear_blend:
.text.linear_blend:
[----:B------:R-:W-:Y:S01]  /*0000*/  LDC R1, c[0x0][0x37c] ;  /* 0x0000df00ff017b82 */ /* 0x000fe20000000800 */
[----:B------:R-:W0:Y:S07]  /*0010*/  S2R R2, SR_TID.Y ;  /* 0x0000000000027919 */ /* 0x000e2e0000002200 */
[----:B------:R-:W1:Y:S01]  /*0020*/  LDC R0, c[0x0][0x360] ;  /* 0x0000d800ff007b82 */ /* 0x000e620000000800 */
[----:B------:R-:W2:Y:S01]  /*0030*/  LDCU.64 UR6, c[0x0][0x398] ;  /* 0x00007300ff0677ac */ /* 0x000ea20008000a00 */
[----:B------:R-:W1:Y:S06]  /*0040*/  S2R R5, SR_TID.X ;  /* 0x0000000000057919 */ /* 0x000e6c0000002100 */
[----:B------:R-:W0:Y:S08]  /*0050*/  S2UR UR5, SR_CTAID.Y ;  /* 0x00000000000579c3 */ /* 0x000e300000002600 */
[----:B------:R-:W0:Y:S08]  /*0060*/  LDC R3, c[0x0][0x364] ;  /* 0x0000d900ff037b82 */ /* 0x000e300000000800 */
[----:B------:R-:W1:Y:S01]  /*0070*/  S2UR UR4, SR_CTAID.X ;  /* 0x00000000000479c3 */ /* 0x000e620000002500 */
[----:B0-----:R-:W-:-:S05]  /*0080*/  IMAD R3, R3, UR5, R2 ;  /* 0x0000000503037c24 */ /* 0x001fca000f8e0202 */
[----:B--2---:R-:W-:Y:S01]  /*0090*/  ISETP.GE.AND P0, PT, R3, UR7, PT ;  /* 0x0000000703007c0c */ /* 0x004fe2000bf06270 */
[----:B-1----:R-:W-:-:S05]  /*00a0*/  IMAD R0, R0, UR4, R5 ;  /* 0x0000000400007c24 */ /* 0x002fca000f8e0205 */
[----:B------:R-:W-:-:S13]  /*00b0*/  ISETP.GE.OR P0, PT, R0, UR6, P0 ;  /* 0x0000000600007c0c */ /* 0x000fda0008706670 */
[----:B------:R-:W-:Y:S05]  /*00c0*/  @P0 EXIT ;  /* 0x000000000000094d */ /* 0x000fea0003800000 */
[----:B------:R-:W0:Y:S01]  /*00d0*/  LDCU.64 UR8, c[0x0][0x390] ;  /* 0x00007200ff0877ac */ /* 0x000e220008000a00 */
[----:B------:R-:W-:Y:S01]  /*00e0*/  IMAD R0, R3, UR6, R0 ;  /* 0x0000000603007c24 */ /* 0x000fe2000f8e0200 */
[----:B------:R-:W1:Y:S01]  /*00f0*/  LDC R16, c[0x0][0x3a0] ;  /* 0x0000e800ff107b82 */ /* 0x000e620000000800 */
[----:B------:R-:W2:Y:S02]  /*0100*/  LDCU.128 UR12, c[0x0][0x380] ;  /* 0x00007000ff0c77ac */ /* 0x000ea40008000c00 */
[----:B------:R-:W-:Y:S01]  /*0110*/  IMAD R0, R0, 0x3, RZ ;  /* 0x0000000300007824 */ /* 0x000fe200078e02ff */
[----:B------:R-:W3:Y:S04]  /*0120*/  LDCU.64 UR4, c[0x0][0x358] ;  /* 0x00006b00ff0477ac */ /* 0x000ee80008000a00 */
[----:B------:R-:W-:-:S02]  /*0130*/  SHF.R.S32.HI R14, RZ, 0x1f, R0 ;  /* 0x0000001fff0e7819 */ /* 0x000fc40000011400 */
[----:B0-----:R-:W-:-:S04]  /*0140*/  IADD3 R4, P1, PT, R0, UR8, RZ ;  /* 0x0000000800047c10 */ /* 0x001fc8000ff3e0ff */
[----:B------:R-:W-:Y:S02]  /*0150*/  IADD3.X R5, PT, PT, R14, UR9, RZ, P1, !PT ;  /* 0x000000090e057c10 */ /* 0x000fe40008ffe4ff */
[----:B--2---:R-:W-:-:S03]  /*0160*/  IADD3 R2, P0, PT, R0, UR14, RZ ;  /* 0x0000000e00027c10 */ /* 0x004fc6000ff1e0ff */
[----:B---3--:R-:W2:Y:S01]  /*0170*/  LDG.E.U8 R7, desc[UR4][R4.64] ;  /* 0x0000000404077981 */ /* 0x008ea2000c1e1100 */
[----:B------:R-:W-:-:S03]  /*0180*/  IADD3.X R3, PT, PT, R14, UR15, RZ, P0, !PT ;  /* 0x0000000f0e037c10 */ /* 0x000fc600087fe4ff */
[----:B------:R-:W3:Y:S04]  /*0190*/  LDG.E.U8 R11, desc[UR4][R4.64+0x1] ;  /* 0x00000104040b7981 */ /* 0x000ee8000c1e1100 */
[----:B------:R-:W4:Y:S04]  /*01a0*/  LDG.E.U8 R13, desc[UR4][R4.64+0x2] ;  /* 0x00000204040d7981 */ /* 0x000f28000c1e1100 */
[----:B------:R-:W5:Y:S04]  /*01b0*/  LDG.E.U8 R6, desc[UR4][R2.64] ;  /* 0x0000000402067981 */ /* 0x000f68000c1e1100 */
[----:B------:R-:W5:Y:S04]  /*01c0*/  LDG.E.U8 R10, desc[UR4][R2.64+0x1] ;  /* 0x00000104020a7981 */ /* 0x000f68000c1e1100 */
[----:B------:R0:W5:Y:S01]  /*01d0*/  LDG.E.U8 R12, desc[UR4][R2.64+0x2] ;  /* 0x00000204020c7981 */ /* 0x000162000c1e1100 */
[----:B--2---:R-:W-:-:S02]  /*01e0*/  I2FP.F32.U32 R8, R7 ;  /* 0x0000000700087245 */ /* 0x004fc40000201000 */
[----:B---3--:R-:W-:Y:S02]  /*01f0*/  I2FP.F32.U32 R11, R11 ;  /* 0x0000000b000b7245 */ /* 0x008fe40000201000 */
[----:B----4-:R-:W-:Y:S01]  /*0200*/  I2FP.F32.U32 R13, R13 ;  /* 0x0000000d000d7245 */ /* 0x010fe20000201000 */
[-C--:B-1----:R-:W-:Y:S01]  /*0210*/  FMUL R9, R8, R16.reuse ;  /* 0x0000001008097220 */ /* 0x082fe20000400000 */
[----:B------:R-:W-:Y:S01]  /*0220*/  FADD R7, -R16, 1 ;  /* 0x3f80000010077421 */ /* 0x000fe20000000100 */
[----:B------:R-:W-:Y:S01]  /*0230*/  FMUL R8, R11, R16 ;  /* 0x000000100b087220 */ /* 0x000fe20000400000 */
[----:B-----5:R-:W-:Y:S01]  /*0240*/  I2FP.F32.U32 R6, R6 ;  /* 0x0000000600067245 */ /* 0x020fe20000201000 */
[----:B0-----:R-:W-:Y:S01]  /*0250*/  FMUL R2, R13, R16 ;  /* 0x000000100d027220 */ /* 0x001fe20000400000 */
[----:B------:R-:W-:Y:S02]  /*0260*/  I2FP.F32.U32 R10, R10 ;  /* 0x0000000a000a7245 */ /* 0x000fe40000201000 */
[----:B------:R-:W-:Y:S01]  /*0270*/  I2FP.F32.U32 R12, R12 ;  /* 0x0000000c000c7245 */ /* 0x000fe20000201000 */
[----:B------:R-:W-:-:S02]  /*0280*/  FFMA R6, R6, R7, R9 ;  /* 0x0000000706067223 */ /* 0x000fc40000000009 */
[C---:B------:R-:W-:Y:S02]  /*0290*/  FFMA R8, R7.reuse, R10, R8 ;  /* 0x0000000a07087223 */ /* 0x040fe40000000008 */
[----:B------:R-:W-:Y:S01]  /*02a0*/  FFMA R2, R7, R12, R2 ;  /* 0x0000000c07027223 */ /* 0x000fe20000000002 */
[----:B------:R-:W-:Y:S01]  /*02b0*/  FADD R6, R6, 0.5 ;  /* 0x3f00000006067421 */ /* 0x000fe20000000000 */
[----:B------:R-:W-:Y:S02]  /*02c0*/  FADD R8, R8, 0.5 ;  /* 0x3f00000008087421 */ /* 0x000fe40000000000 */
[----:B------:R-:W-:Y:S01]  /*02d0*/  FADD R4, R2, 0.5 ;  /* 0x3f00000002047421 */ /* 0x000fe20000000000 */
[----:B------:R-:W0:Y:S01]  /*02e0*/  F2I.U32.TRUNC.NTZ R5, R6 ;  /* 0x0000000600057305 */ /* 0x000e22000020f000 */
[----:B------:R-:W-:-:S07]  /*02f0*/  IADD3 R2, P0, PT, R0, UR12, RZ ;  /* 0x0000000c00027c10 */ /* 0x000fce000ff1e0ff */
[----:B------:R-:W1:Y:S08]  /*0300*/  F2I.U32.TRUNC.NTZ R7, R8 ;  /* 0x0000000800077305 */ /* 0x000e70000020f000 */
[----:B------:R-:W2:Y:S01]  /*0310*/  F2I.U32.TRUNC.NTZ R9, R4 ;  /* 0x0000000400097305 */ /* 0x000ea2000020f000 */
[----:B------:R-:W-:-:S05]  /*0320*/  IADD3.X R3, PT, PT, R14, UR13, RZ, P0, !PT ;  /* 0x0000000d0e037c10 */ /* 0x000fca00087fe4ff */
[----:B0-----:R-:W-:Y:S04]  /*0330*/  STG.E.U8 desc[UR4][R2.64], R5 ;  /* 0x0000000502007986 */ /* 0x001fe8000c101104 */
[----:B-1----:R-:W-:Y:S04]  /*0340*/  STG.E.U8 desc[UR4][R2.64+0x1], R7 ;  /* 0x0000010702007986 */ /* 0x002fe8000c101104 */
[----:B--2---:R-:W-:Y:S01]  /*0350*/  STG.E.U8 desc[UR4][R2.64+0x2], R9 ;  /* 0x0000020902007986 */ /* 0x004fe2000c101104 */
[----:B------:R-:W-:Y:S05]  /*0360*/  EXIT ;  /* 0x000000000000794d */ /* 0x000fea0003800000 */
.L_x_0:
[----:B------:R-:W-:-:S00]  /*0370*/  BRA `(.L_x_0) ;  /* 0xfffffffc00fc7947 */ /* 0x000fc0000383ffff */
[----:B------:R-:W-:-:S00]  /*0380*/  NOP ;  /* 0x0000000000007918 */ /* 0x000fc00000000000 */
[----:B------:R-:W-:-:S00]  /*0390*/  NOP ;  /* 0x0000000000007918 */ /* 0x000fc00000000000 */
[----:B------:R-:W-:-:S00]  /*03a0*/  NOP ;  /* 0x0000000000007918 */ /* 0x000fc00000000000 */
[----:B------:R-:W-:-:S00]  /*03b0*/  NOP ;  /* 0x0000000000007918 */ /* 0x000fc00000000000 */
[----:B------:R-:W-:-:S00]  /*03c0*/  NOP ;  /* 0x0000000000007918 */ /* 0x000fc00000000000 */
[----:B------:R-:W-:-:S00]  /*03d0*/  NOP ;  /* 0x0000000000007918 */ /* 0x000fc00000000000 */
[----:B------:R-:W-:-:S00]  /*03e0*/  NOP ;  /* 0x0000000000007918 */ /* 0x000fc00000000000 */
[----:B------:R-:W-:-:S00]  /*03f0*/  NOP ;  /* 0x0000000000007918 */ /* 0x000fc00000000000 */
.L_x_2:


//--------------------- .text.bilinear_blend      --------------------------
	.section	.text.bilinear_blend,"ax",@progbits
	.align	128
        .global         bilinear_blend
        .type           bilinear_blend,@function
        .size           bilinear_blend,(.L_x_3 - bilinear_blend)
        .other          bilinear_blend,@"STO_CUDA_ENTRY STV_DEFAULT"
bilinear_blend:
.text.bilinear_blend:
        /* <DEDUP_REMOVED lines=14> */
[----:B------:R-:W-:Y:S02]  /*00e0*/  IMAD R0, R3, UR6, R0 ;  /* 0x0000000603007c24 */ /* 0x000fe4000f8e0200 */
[----:B------:R-:W1:Y:S01]  /*00f0*/  LDC.64 R2, c[0x0][0x3b0] ;  /* 0x0000ec00ff027b82 */ /* 0x000e620000000a00 */
[----:B------:R-:W2:Y:S01]  /*0100*/  LDCU.128 UR8, c[0x0][0x390] ;  /* 0x00007200ff0877ac */ /* 0x000ea20008000c00 */
[----:B------:R-:W-:Y:S01]  /*0110*/  IMAD R0, R0, 0x3, RZ ;  /* 0x0000000300007824 */ /* 0x000fe200078e02ff */
[----:B------:R-:W3:Y:S04]  /*0120*/  LDCU.128 UR16, c[0x0][0x380] ;  /* 0x00007000ff1077ac */ /* 0x000ee80008000c00 */
[----:B------:R-:W-:Y:S01]  /*0130*/  SHF.R.S32.HI R22, RZ, 0x1f, R0 ;  /* 0x0000001fff167819 */ /* 0x000fe20000011400 */
[----:B------:R-:W4:Y:S01]  /*0140*/  LDCU.64 UR4, c[0x0][0x358] ;  /* 0x00006b00ff0477ac */ /* 0x000f220008000a00 */
[----:B0-----:R-:W-:-:S02]  /*0150*/  IADD3 R20, P3, PT, R0, UR12, RZ ;  /* 0x0000000c00147c10 */ /* 0x001fc4000ff7e0ff */
[C---:B--2---:R-:W-:Y:S02]  /*0160*/  IADD3 R18, P1, PT, R0.reuse, UR8, RZ ;  /* 0x0000000800127c10 */ /* 0x044fe4000ff3e0ff */
[----:B------:R-:W-:Y:S02]  /*0170*/  IADD3 R6, P2, PT, R0, UR10, RZ ;  /* 0x0000000a00067c10 */ /* 0x000fe4000ff5e0ff */
[----:B------:R-:W-:Y:S02]  /*0180*/  IADD3.X R21, PT, PT, R22, UR13, RZ, P3, !PT ;  /* 0x0000000d16157c10 */ /* 0x000fe40009ffe4ff */
[----:B---3--:R-:W-:Y:S02]  /*0190*/  IADD3 R4, P0, PT, R0, UR18, RZ ;  /* 0x0000001200047c10 */ /* 0x008fe4000ff1e0ff */
[C---:B------:R-:W-:Y:S01]  /*01a0*/  IADD3.X R19, PT, PT, R22.reuse, UR9, RZ, P1, !PT ;  /* 0x0000000916137c10 */ /* 0x040fe20008ffe4ff */
[----:B----4-:R-:W2:Y:S01]  /*01b0*/  LDG.E.U8 R14, desc[UR4][R20.64+0x2] ;  /* 0x00000204140e7981 */ /* 0x010ea2000c1e1100 */
[----:B------:R-:W-:-:S02]  /*01c0*/  IADD3.X R7, PT, PT, R22, UR11, RZ, P2, !PT ;  /* 0x0000000b16077c10 */ /* 0x000fc400097fe4ff */
[----:B------:R-:W-:Y:S01]  /*01d0*/  IADD3.X R5, PT, PT, R22, UR19, RZ, P0, !PT ;  /* 0x0000001316057c10 */ /* 0x000fe200087fe4ff */
[----:B------:R-:W3:Y:S04]  /*01e0*/  LDG.E.U8 R25, desc[UR4][R20.64] ;  /* 0x0000000414197981 */ /* 0x000ee8000c1e1100 */
[----:B------:R-:W4:Y:S04]  /*01f0*/  LDG.E.U8 R10, desc[UR4][R20.64+0x1] ;  /* 0x00000104140a7981 */ /* 0x000f28000c1e1100 */
[----:B------:R-:W5:Y:S04]  /*0200*/  LDG.E.U8 R15, desc[UR4][R18.64] ;  /* 0x00000004120f7981 */ /* 0x000f68000c1e1100 */
[----:B------:R-:W5:Y:S04]  /*0210*/  LDG.E.U8 R11, desc[UR4][R18.64+0x2] ;  /* 0x00000204120b7981 */ /* 0x000f68000c1e1100 */
[----:B------:R-:W5:Y:S04]  /*0220*/  LDG.E.U8 R12, desc[UR4][R6.64+0x2] ;  /* 0x00000204060c7981 */ /* 0x000f68000c1e1100 */
[----:B------:R-:W5:Y:S04]  /*0230*/  LDG.E.U8 R24, desc[UR4][R6.64] ;  /* 0x0000000406187981 */ /* 0x000f68000c1e1100 */
[----:B------:R-:W5:Y:S04]  /*0240*/  LDG.E.U8 R9, desc[UR4][R18.64+0x1] ;  /* 0x0000010412097981 */ /* 0x000f68000c1e1100 */
[----:B------:R-:W5:Y:S04]  /*0250*/  LDG.E.U8 R13, desc[UR4][R6.64+0x1] ;  /* 0x00000104060d7981 */ /* 0x000f68000c1e1100 */
[----:B------:R-:W5:Y:S04]  /*0260*/  LDG.E.U8 R16, desc[UR4][R4.64+0x2] ;  /* 0x0000020404107981 */ /* 0x000f68000c1e1100 */
[----:B------:R-:W5:Y:S04]  /*0270*/  LDG.E.U8 R17, desc[UR4][R4.64] ;  /* 0x0000000404117981 */ /* 0x000f68000c1e1100 */
[----:B------:R1:W5:Y:S02]  /*0280*/  LDG.E.U8 R8, desc[UR4][R4.64+0x1] ;  /* 0x0000010404087981 */ /* 0x000364000c1e1100 */
[----:B-1----:R-:W-:Y:S01]  /*0290*/  FADD R4, -R3, 1 ;  /* 0x3f80000003047421 */ /* 0x002fe20000000100 */
[----:B--2---:R-:W-:-:S02]  /*02a0*/  I2FP.F32.U32 R7, R14 ;  /* 0x0000000e00077245 */ /* 0x004fc40000201000 */
[----:B---3--:R-:W-:-:S03]  /*02b0*/  I2FP.F32.U32 R25, R25 ;  /* 0x0000001900197245 */ /* 0x008fc60000201000 */
[----:B------:R-:W-:Y:S01]  /*02c0*/  FMUL R7, R7, R2 ;  /* 0x0000000207077220 */ /* 0x000fe20000400000 */
[----:B----4-:R-:W-:Y:S01]  /*02d0*/  I2FP.F32.U32 R5, R10 ;  /* 0x0000000a00057245 */ /* 0x010fe20000201000 */
[-C--:B------:R-:W-:Y:S01]  /*02e0*/  FMUL R20, R25, R2.reuse ;  /* 0x0000000219147220 */ /* 0x080fe20000400000 */
[----:B-----5:R-:W-:Y:S01]  /*02f0*/  I2FP.F32.U32 R23, R15 ;  /* 0x0000000f00177245 */ /* 0x020fe20000201000 */
[----:B------:R-:W-:Y:S01]  /*0300*/  FADD R15, -R2, 1 ;  /* 0x3f800000020f7421 */ /* 0x000fe20000000100 */
[----:B------:R-:W-:Y:S01]  /*0310*/  I2FP.F32.U32 R11, R11 ;  /* 0x0000000b000b7245 */ /* 0x000fe20000201000 */
[----:B------:R-:W-:Y:S01]  /*0320*/  FMUL R10, R5, R2 ;  /* 0x00000002050a7220 */ /* 0x000fe20000400000 */
[----:B------:R-:W-:-:S03]  /*0330*/  I2FP.F32.U32 R12, R12 ;  /* 0x0000000c000c7245 */ /* 0x000fc60000201000 */
[----:B------:R-:W-:Y:S01]  /*0340*/  FMUL R11, R11, R2 ;  /* 0x000000020b0b7220 */ /* 0x000fe20000400000 */
[----:B------:R-:W-:Y:S01]  /*0350*/  I2FP.F32.U32 R24, R24 ;  /* 0x0000001800187245 */ /* 0x000fe20000201000 */
[----:B------:R-:W-:Y:S01]  /*0360*/  FFMA R12, R15, R12, R7 ;  /* 0x0000000c0f0c7223 */ /* 0x000fe20000000007 */
[----:B------:R-:W-:Y:S02]  /*0370*/  I2FP.F32.U32 R9, R9 ;  /* 0x0000000900097245 */ /* 0x000fe40000201000 */
[----:B------:R-:W-:Y:S01]  /*0380*/  I2FP.F32.U32 R6, R13 ;  /* 0x0000000d00067245 */ /* 0x000fe20000201000 */
[----:B------:R-:W-:Y:S01]  /*0390*/  FMUL R23, R23, R2 ;  /* 0x0000000217177220 */ /* 0x000fe20000400000 */
[----:B------:R-:W-:Y:S01]  /*03a0*/  I2FP.F32.U32 R16, R16 ;  /* 0x0000001000107245 */ /* 0x000fe20000201000 */
[----:B------:R-:W-:Y:S01]  /*03b0*/  FFMA R20, R15, R24, R20 ;  /* 0x000000180f147223 */ /* 0x000fe20000000014 */
[----:B------:R-:W-:Y:S01]  /*03c0*/  FMUL R9, R9, R2 ;  /* 0x0000000209097220 */ /* 0x000fe20000400000 */
[C---:B------:R-:W-:Y:S01]  /*03d0*/  FFMA R6, R15.reuse, R6, R10 ;  /* 0x000000060f067223 */ /* 0x040fe2000000000a */
[----:B------:R-:W-:Y:S01]  /*03e0*/  I2FP.F32.U32 R18, R17 ;  /* 0x0000001100127245 */ /* 0x000fe20000201000 */
[----:B------:R-:W-:Y:S01]  /*03f0*/  FFMA R11, R15, R16, R11 ;  /* 0x000000100f0b7223 */ /* 0x000fe2000000000b */
[----:B------:R-:W-:Y:S01]  /*0400*/  I2FP.F32.U32 R8, R8 ;  /* 0x0000000800087245 */ /* 0x000fe20000201000 */
[----:B------:R-:W-:-:S02]  /*0410*/  FMUL R12, R12, R3 ;  /* 0x000000030c0c7220 */ /* 0x000fc40000400000 */
[----:B------:R-:W-:Y:S01]  /*0420*/  FFMA R23, R18, R15, R23 ;  /* 0x0000000f12177223 */ /* 0x000fe20000000017 */
[-C--:B------:R-:W-:Y:S01]  /*0430*/  FMUL R20, R20, R3.reuse ;  /* 0x0000000314147220 */ /* 0x080fe20000400000 */
[----:B------:R-:W-:Y:S01]  /*0440*/  FMUL R6, R6, R3 ;  /* 0x0000000306067220 */ /* 0x000fe20000400000 */
[----:B------:R-:W-:Y:S01]  /*0450*/  FFMA R9, R15, R8, R9 ;  /* 0x000000080f097223 */ /* 0x000fe20000000009 */
[-C--:B------:R-:W-:Y:S01]  /*0460*/  FFMA R11, R11, R4.reuse, R12 ;  /* 0x000000040b0b7223 */ /* 0x080fe2000000000c */
[-C--:B------:R-:W-:Y:S02]  /*0470*/  FFMA R20, R23, R4.reuse, R20 ;  /* 0x0000000417147223 */ /* 0x080fe40000000014 */
[----:B------:R-:W-:Y:S01]  /*0480*/  FFMA R6, R9, R4, R6 ;  /* 0x0000000409067223 */ /* 0x000fe20000000006 */
[----:B------:R-:W-:Y:S01]  /*0490*/  FADD R11, R11, 0.5 ;  /* 0x3f0000000b0b7421 */ /* 0x000fe20000000000 */
[----:B------:R-:W-:Y:S02]  /*04a0*/  FADD R20, R20, 0.5 ;  /* 0x3f00000014147421 */ /* 0x000fe40000000000 */
[----:B------:R-:W-:-:S02]  /*04b0*/  FADD R6, R6, 0.5 ;  /* 0x3f00000006067421 */ /* 0x000fc40000000000 */
        /* <DEDUP_REMOVED lines=9> */
.L_x_1:
        /* <DEDUP_REMOVED lines=11> */
.L_x_3:


//--------------------- .nv.shared.reserved.0     --------------------------
	.section	.nv.shared.reserved.0,"aw",@nobits
	.weak		__nv_reservedSMEM_offset_0_alias
	.size		__nv_reservedSMEM_offset_0_alias, 0, 64
	.other		__nv_reservedSMEM_offset_0_alias,@"STO_CUDA_RESERVED_SHARED STV_DEFAULT"
__nv_reservedSMEM_offset_0_alias:
	.zero		0
	.zero		64


//--------------------- .nv.constant0.linear_blend --------------------------
	.section	.nv.constant0.linear_blend,"a",@progbits
	.sectionflags	@""
	.align	4
.nv.constant0.linear_blend:
	.zero		932


//--------------------- .nv.constant0.bilinear_blend --------------------------
	.section	.nv.constant0.bilinear_blend,"a",@progbits
	.sectionflags	@""
	.align	4
.nv.constant0.bilinear_blend:
	.zero		952


//--------------------- SYMBOLS --------------------------

	.type		.nv.reservedSmem.offset0,@object
	.size		.nv.reservedSmem.offset0,0x4
